//
// Generated by NVIDIA NVVM Compiler
//
// Compiler Build ID: CL-36424714
// Cuda compilation tools, release 13.0, V13.0.88
// Based on NVVM 20.0.0
//

.version 9.0
.target sm_100
.address_size 64

	// .globl	_Z31primingOperationsRectangularBox6float36float4Pf

.visible .entry _Z31primingOperationsRectangularBox6float36float4Pf(
	.param .align 4 .b8 _Z31primingOperationsRectangularBox6float36float4Pf_param_0[12],
	.param .align 16 .b8 _Z31primingOperationsRectangularBox6float36float4Pf_param_1[16],
	.param .u64 .ptr .align 1 _Z31primingOperationsRectangularBox6float36float4Pf_param_2
)
{


	ret;

}


// ===== COMPILED SASS (sm_100) =====

	.target	sm_100

	.elftype	@"ET_EXEC"


//--------------------- .note.nv.tkinfo           --------------------------
	.section	.note.nv.tkinfo,"",@"SHT_NOTE"
	.sectionflags	@"SHF_NOTE_NV_TKINFO"
	.tkinfo
        /*0018*/ 	.word	0x00000002
        /*0030*/ 	.string	""
        /*0030*/ 	.string	"ptxas"
        /*0030*/ 	.string	"Cuda compilation tools, release 13.0, V13.0.88"
        /*0030*/ 	.string	"Build cuda_13.0.r13.0/compiler.36424714_0"
        /*0030*/ 	.string	"-arch sm_100 -m 64 "



//--------------------- .note.nv.cuinfo           --------------------------
	.section	.note.nv.cuinfo,"",@"SHT_NOTE"
	.sectionflags	@"SHF_NOTE_NV_CUINFO"
        /*0018*/ 	.short	0x0002
        /*001a*/ 	.short	0x0064
        /*001c*/ 	.short	0x0082
	.zero		2


//--------------------- .nv.info                  --------------------------
	.section	.nv.info,"",@"SHT_CUDA_INFO"
	.align	4


	//----- nvinfo : EIATTR_REGCOUNT
	.align		4
        /*0000*/ 	.byte	0x04, 0x2f
        /*0002*/ 	.short	(.L_1 - .L_0)
	.align		4
.L_0:
        /*0004*/ 	.word	index@(_Z31primingOperationsRectangularBox6float36float4Pf)
        /*0008*/ 	.word	0x00000004


	//----- nvinfo : EIATTR_FRAME_SIZE
	.align		4
.L_1:
        /*000c*/ 	.byte	0x04, 0x11
        /*000e*/ 	.short	(.L_3 - .L_2)
	.align		4
.L_2:
        /*0010*/ 	.word	index@(_Z31primingOperationsRectangularBox6float36float4Pf)
        /*0014*/ 	.word	0x00000000


	//----- nvinfo : EIATTR_MIN_STACK_SIZE
	.align		4
.L_3:
        /*0018*/ 	.byte	0x04, 0x12
        /*001a*/ 	.short	(.L_5 - .L_4)
	.align		4
.L_4:
        /*001c*/ 	.word	index@(_Z31primingOperationsRectangularBox6float36float4Pf)
        /*0020*/ 	.word	0x00000000
.L_5:


//--------------------- .nv.compat                --------------------------
	.section	.nv.compat,"",@"SHT_CUDA_COMPAT_INFO"
	.align	4
        /*0000*/ 	.byte	0x02, 0x09, 0x00, 0x00, 0x02, 0x02, 0x01, 0x00, 0x02, 0x05, 0x05, 0x00, 0x03, 0x07, 0x01, 0x01
        /*0010*/ 	.byte	0x02, 0x03, 0x00, 0x00, 0x02, 0x06, 0x01, 0x00, 0x04, 0x0b, 0x08, 0x00, 0x09, 0x00, 0x00, 0x00
        /*0020*/ 	.byte	0x00, 0x00, 0x00, 0x00


//--------------------- .nv.info._Z31primingOperationsRectangularBox6float36float4Pf --------------------------
	.section	.nv.info._Z31primingOperationsRectangularBox6float36float4Pf,"",@"SHT_CUDA_INFO"
	.sectionflags	@""
	.align	4


	//----- nvinfo : EIATTR_CUDA_API_VERSION
	.align		4
        /*0000*/ 	.byte	0x04, 0x37
        /*0002*/ 	.short	(.L_7 - .L_6)
.L_6:
        /*0004*/ 	.word	0x00000082


	//----- nvinfo : EIATTR_KPARAM_INFO
	.align		4
.L_7:
        /*0008*/ 	.byte	0x04, 0x17
        /*000a*/ 	.short	(.L_9 - .L_8)
.L_8:
        /*000c*/ 	.word	0x00000000
        /*0010*/ 	.short	0x0002
        /*0012*/ 	.short	0x0020
        /*0014*/ 	.byte	0x00, 0xf5, 0x21, 0x00


	//----- nvinfo : EIATTR_KPARAM_INFO
	.align		4
.L_9:
        /*0018*/ 	.byte	0x04, 0x17
        /*001a*/ 	.short	(.L_11 - .L_10)
.L_10:
        /*001c*/ 	.word	0x00000000
        /*0020*/ 	.short	0x0001
        /*0022*/ 	.short	0x0010
        /*0024*/ 	.byte	0x00, 0xf0, 0x41, 0x00


	//----- nvinfo : EIATTR_KPARAM_INFO
	.align		4
.L_11:
        /*0028*/ 	.byte	0x04, 0x17
        /*002a*/ 	.short	(.L_13 - .L_12)
.L_12:
        /*002c*/ 	.word	0x00000000
        /*0030*/ 	.short	0x0000
        /*0032*/ 	.short	0x0000
        /*0034*/ 	.byte	0x00, 0xf0, 0x31, 0x00


	//----- nvinfo : EIATTR_SPARSE_MMA_MASK
	.align		4
.L_13:
        /*0038*/ 	.byte	0x03, 0x50
        /*003a*/ 	.short	0x0000


	//----- nvinfo : EIATTR_MAXREG_COUNT
	.align		4
        /*003c*/ 	.byte	0x03, 0x1b
        /*003e*/ 	.short	0x00ff


	//----- nvinfo : EIATTR_MERCURY_ISA_VERSION
	.align		4
        /*0040*/ 	.byte	0x03, 0x5f
        /*0042*/ 	.short	0x0101


	//----- nvinfo : EIATTR_VRC_CTA_INIT_COUNT
	.align		4
        /*0044*/ 	.byte	0x02, 0x4a
	.zero		1
	.zero		1


	//----- nvinfo : EIATTR_EXIT_INSTR_OFFSETS
	.align		4
        /*0048*/ 	.byte	0x04, 0x1c
        /*004a*/ 	.short	(.L_15 - .L_14)


	//   ....[0]....
.L_14:
        /*004c*/ 	.word	0x00000010


	//----- nvinfo : EIATTR_CBANK_PARAM_SIZE
	.align		4
.L_15:
        /*0050*/ 	.byte	0x03, 0x19
        /*0052*/ 	.short	0x0028


	//----- nvinfo : EIATTR_PARAM_CBANK
	.align		4
        /*0054*/ 	.byte	0x04, 0x0a
        /*0056*/ 	.short	(.L_17 - .L_16)
	.align		4
.L_16:
        /*0058*/ 	.word	index@(.nv.constant0._Z31primingOperationsRectangularBox6float36float4Pf)
        /*005c*/ 	.short	0x0380
        /*005e*/ 	.short	0x0028


	//----- nvinfo : EIATTR_SW_WAR
	.align		4
.L_17:
        /*0060*/ 	.byte	0x04, 0x36
        /*0062*/ 	.short	(.L_19 - .L_18)
.L_18:
        /*0064*/ 	.word	0x00000008
.L_19:


//--------------------- .nv.callgraph             --------------------------
	.section	.nv.callgraph,"",@"SHT_CUDA_CALLGRAPH"
	.align	4
	.sectionentsize	8
	.align		4
        /*0000*/ 	.word	0x00000000
	.align		4
        /*0004*/ 	.word	0xffffffff
	.align		4
        /*0008*/ 	.word	0x00000000
	.align		4
        /*000c*/ 	.word	0xfffffffe
	.align		4
        /*0010*/ 	.word	0x00000000
	.align		4
        /*0014*/ 	.word	0xfffffffd
	.align		4
        /*0018*/ 	.word	0x00000000
	.align		4
        /*001c*/ 	.word	0xfffffffc


//--------------------- .text._Z31primingOperationsRectangularBox6float36float4Pf --------------------------
	.section	.text._Z31primingOperationsRectangularBox6float36float4Pf,"ax",@progbits
	.align	128
        .global         _Z31primingOperationsRectangularBox6float36float4Pf
        .type           _Z31primingOperationsRectangularBox6float36float4Pf,@function
        .size           _Z31primingOperationsRectangularBox6float36float4Pf,(.L_x_1 - _Z31primingOperationsRectangularBox6float36float4Pf)
        .other          _Z31primingOperationsRectangularBox6float36float4Pf,@"STO_CUDA_ENTRY STV_DEFAULT"
_Z31primingOperationsRectangularBox6float36float4Pf:
.text._Z31primingOperationsRectangularBox6float36float4Pf:
[----:B------:R-:W-:Y:S01]  /*0000*/  LDC R1, c[0x0][0x37c] ;  /* 0x0000df00ff017b82 */ /* 0x000fe20000000800 */
[----:B------:R-:W-:Y:S05]  /*0010*/  EXIT ;  /* 0x000000000000794d */ /* 0x000fea0003800000 */
.L_x_0:
[----:B------:R-:W-:-:S00]  /*0020*/  BRA `(.L_x_0) ;  /* 0xfffffffc00fc7947 */ /* 0x000fc0000383ffff */
[----:B------:R-:W-:-:S00]  /*0030*/  NOP ;  /* 0x0000000000007918 */ /* 0x000fc00000000000 */
        /* <DEDUP_REMOVED lines=12> */
.L_x_1:


//--------------------- .nv.shared.reserved.0     --------------------------
	.section	.nv.shared.reserved.0,"aw",@nobits
	.weak		__nv_reservedSMEM_offset_0_alias
	.size		__nv_reservedSMEM_offset_0_alias, 0, 64
	.other		__nv_reservedSMEM_offset_0_alias,@"STO_CUDA_RESERVED_SHARED STV_DEFAULT"
__nv_reservedSMEM_offset_0_alias:
	.zero		0
	.zero		64


//--------------------- .nv.constant0._Z31primingOperationsRectangularBox6float36float4Pf --------------------------
	.section	.nv.constant0._Z31primingOperationsRectangularBox6float36float4Pf,"a",@progbits
	.sectionflags	@""
	.align	4
.nv.constant0._Z31primingOperationsRectangularBox6float36float4Pf:
	.zero		936


//--------------------- SYMBOLS --------------------------

	.type		.nv.reservedSmem.offset0,@object
	.size		.nv.reservedSmem.offset0,0x4
